	.headerflags	@"EF_CUDA_TEXMODE_UNIFIED EF_CUDA_64BIT_ADDRESS EF_CUDA_ACCELERATORS EF_CUDA_SM90 EF_CUDA_VIRTUAL_SM(EF_CUDA_SM90)"
	.elftype	@"ET_EXEC"


//--------------------- .nv.info                  --------------------------
	.section	.nv.info,"",@"SHT_CUDA_INFO"
	.align	4


	//----- nvinfo : EIATTR_REGCOUNT
	.align		4
        /*0000*/ 	.byte	0x04, 0x2f
        /*0002*/ 	.short	(.L_1 - .L_0)
	.align		4
.L_0:
        /*0004*/ 	.word	index@(triton_poi_fused_convolution_max_pool2d_with_indices_relu_25)
        /*0008*/ 	.word	0x0000000c


	//----- nvinfo : EIATTR_MIN_STACK_SIZE
	.align		4
.L_1:
        /*000c*/ 	.byte	0x04, 0x12
        /*000e*/ 	.short	(.L_3 - .L_2)
	.align		4
.L_2:
        /*0010*/ 	.word	index@(triton_poi_fused_convolution_max_pool2d_with_indices_relu_25)
        /*0014*/ 	.word	0x00000000


	//----- nvinfo : EIATTR_FRAME_SIZE
	.align		4
.L_3:
        /*0018*/ 	.byte	0x04, 0x11
        /*001a*/ 	.short	(.L_5 - .L_4)
	.align		4
.L_4:
        /*001c*/ 	.word	index@(triton_poi_fused_convolution_max_pool2d_with_indices_relu_25)
        /*0020*/ 	.word	0x00000000


	//----- nvinfo : EIATTR_MIN_STACK_SIZE
	.align		4
.L_5:
        /*0024*/ 	.byte	0x04, 0x12
        /*0026*/ 	.short	(.L_7 - .L_6)
	.align		4
.L_6:
        /*0028*/ 	.word	index@(triton_poi_fused_convolution_max_pool2d_with_indices_relu_25)
        /*002c*/ 	.word	0x00000000
.L_7:


//--------------------- .nv.info.triton_poi_fused_convolution_max_pool2d_with_indices_relu_25 --------------------------
	.section	.nv.info.triton_poi_fused_convolution_max_pool2d_with_indices_relu_25,"",@"SHT_CUDA_INFO"
	.sectionflags	@""
	.align	4


	//----- nvinfo : EIATTR_CUDA_API_VERSION
	.align		4
        /*0000*/ 	.byte	0x04, 0x37
        /*0002*/ 	.short	(.L_9 - .L_8)
.L_8:
        /*0004*/ 	.word	0x0000007c


	//----- nvinfo : EIATTR_KPARAM_INFO
	.align		4
.L_9:
        /*0008*/ 	.byte	0x04, 0x17
        /*000a*/ 	.short	(.L_11 - .L_10)
.L_10:
        /*000c*/ 	.word	0x00000000
        /*0010*/ 	.short	0x0002
        /*0012*/ 	.short	0x0010
        /*0014*/ 	.byte	0x00, 0xf0, 0x11, 0x00


	//----- nvinfo : EIATTR_KPARAM_INFO
	.align		4
.L_11:
        /*0018*/ 	.byte	0x04, 0x17
        /*001a*/ 	.short	(.L_13 - .L_12)
.L_12:
        /*001c*/ 	.word	0x00000000
        /*0020*/ 	.short	0x0001
        /*0022*/ 	.short	0x0008
        /*0024*/ 	.byte	0x00, 0xf4, 0x21, 0x00


	//----- nvinfo : EIATTR_KPARAM_INFO
	.align		4
.L_13:
        /*0028*/ 	.byte	0x04, 0x17
        /*002a*/ 	.short	(.L_15 - .L_14)
.L_14:
        /*002c*/ 	.word	0x00000000
        /*0030*/ 	.short	0x0000
        /*0032*/ 	.short	0x0000
        /*0034*/ 	.byte	0x00, 0xf4, 0x21, 0x00


	//----- nvinfo : EIATTR_SPARSE_MMA_MASK
	.align		4
.L_15:
        /*0038*/ 	.byte	0x03, 0x50
        /*003a*/ 	.short	0x0000


	//----- nvinfo : EIATTR_MAXREG_COUNT
	.align		4
        /*003c*/ 	.byte	0x03, 0x1b
        /*003e*/ 	.short	0x00ff


	//----- nvinfo : EIATTR_EXIT_INSTR_OFFSETS
	.align		4
        /*0040*/ 	.byte	0x04, 0x1c
        /*0042*/ 	.short	(.L_17 - .L_16)


	//   ....[0]....
.L_16:
        /*0044*/ 	.word	0x00000190


	//----- nvinfo : EIATTR_REQNTID
	.align		4
.L_17:
        /*0048*/ 	.byte	0x04, 0x10
        /*004a*/ 	.short	(.L_19 - .L_18)
.L_18:
        /*004c*/ 	.word	0x00000100
        /*0050*/ 	.word	0x00000001
        /*0054*/ 	.word	0x00000001


	//----- nvinfo : EIATTR_CBANK_PARAM_SIZE
	.align		4
.L_19:
        /*0058*/ 	.byte	0x03, 0x19
        /*005a*/ 	.short	0x0014


	//----- nvinfo : EIATTR_PARAM_CBANK
	.align		4
        /*005c*/ 	.byte	0x04, 0x0a
        /*005e*/ 	.short	(.L_21 - .L_20)
	.align		4
.L_20:
        /*0060*/ 	.word	index@(.nv.constant0.triton_poi_fused_convolution_max_pool2d_with_indices_relu_25)
        /*0064*/ 	.short	0x0210
        /*0066*/ 	.short	0x0014


	//----- nvinfo : EIATTR_SW_WAR
	.align		4
.L_21:
        /*0068*/ 	.byte	0x04, 0x36
        /*006a*/ 	.short	(.L_23 - .L_22)
.L_22:
        /*006c*/ 	.word	0x00000008
.L_23:


//--------------------- .nv.callgraph             --------------------------
	.section	.nv.callgraph,"",@"SHT_CUDA_CALLGRAPH"
	.align	4
	.sectionentsize	8
	.align		4
        /*0000*/ 	.word	0x00000000
	.align		4
        /*0004*/ 	.word	0xffffffff
	.align		4
        /*0008*/ 	.word	0x00000000
	.align		4
        /*000c*/ 	.word	0xfffffffe
	.align		4
        /*0010*/ 	.word	0x00000000
	.align		4
        /*0014*/ 	.word	0xfffffffd
	.align		4
        /*0018*/ 	.word	0x00000000
	.align		4
        /*001c*/ 	.word	0xfffffffc


//--------------------- .text.triton_poi_fused_convolution_max_pool2d_with_indices_relu_25 --------------------------
	.section	.text.triton_poi_fused_convolution_max_pool2d_with_indices_relu_25,"ax",@progbits
	.align	128
        .global         triton_poi_fused_convolution_max_pool2d_with_indices_relu_25
        .type           triton_poi_fused_convolution_max_pool2d_with_indices_relu_25,@function
        .size           triton_poi_fused_convolution_max_pool2d_with_indices_relu_25,(.L_x_1 - triton_poi_fused_convolution_max_pool2d_with_indices_relu_25)
        .other          triton_poi_fused_convolution_max_pool2d_with_indices_relu_25,@"STO_CUDA_ENTRY STV_DEFAULT"
triton_poi_fused_convolution_max_pool2d_with_indices_relu_25:
.text.triton_poi_fused_convolution_max_pool2d_with_indices_relu_25:
[----:B------:R-:W-:Y:S01]  /*0000*/  LDC R1, c[0x0][0x28] ;  /* 0x00000a00ff017b82 */ /* 0x000fe20000000800 */
[----:B------:R-:W1:Y:S07]  /*0010*/  S2R R0, SR_TID.X ;  /* 0x0000000000007919 */ /* 0x000e6e0000002100 */
[----:B------:R-:W2:Y:S01]  /*0020*/  LDC.64 R4, c[0x0][0x218] ;  /* 0x00008600ff047b82 */ /* 0x000ea20000000a00 */
[----:B------:R-:W-:Y:S01]  /*0030*/  ULDC.64 UR4, c[0x0][0x208] ;  /* 0x0000820000047ab9 */ /* 0x000fe20000000a00 */
[----:B------:R-:W3:Y:S06]  /*0040*/  S2R R7, SR_CTAID.X ;  /* 0x0000000000077919 */ /* 0x000eec0000002500 */
[----:B------:R-:W4:Y:S01]  /*0050*/  LDC.64 R2, c[0x0][0x210] ;  /* 0x00008400ff027b82 */ /* 0x000f220000000a00 */
[----:B-1----:R-:W-:Y:S01]  /*0060*/  IMAD.SHL.U32 R0, R0, 0x2, RZ ;  /* 0x0000000200007824 */ /* 0x002fe200078e00ff */
[----:B---3--:R-:W-:-:S04]  /*0070*/  SHF.R.S32.HI R6, RZ, 0x16, R7 ;  /* 0x00000016ff067819 */ /* 0x008fc80000011407 */
[----:B------:R-:W-:-:S05]  /*0080*/  LOP3.LUT R0, R0, 0x1fe, RZ, 0xc0, !PT ;  /* 0x000001fe00007812 */ /* 0x000fca00078ec0ff */
[----:B------:R-:W-:Y:S01]  /*0090*/  IMAD R7, R7, 0x200, R0 ;  /* 0x0000020007077824 */ /* 0x000fe200078e0200 */
[----:B------:R-:W-:-:S03]  /*00a0*/  SGXT R0, R6, 0x1 ;  /* 0x000000010600781a */ /* 0x000fc60000000200 */
[----:B----4-:R-:W-:Y:S01]  /*00b0*/  IMAD.WIDE R2, R7, 0x4, R2 ;  /* 0x0000000407027825 */ /* 0x010fe200078e0202 */
[----:B------:R-:W-:-:S04]  /*00c0*/  LEA.HI R0, R0, R7, RZ, 0x9 ;  /* 0x0000000700007211 */ /* 0x000fc800078f48ff */
[----:B------:R-:W-:-:S05]  /*00d0*/  LOP3.LUT R0, R0, 0xfffffe00, RZ, 0xc0, !PT ;  /* 0xfffffe0000007812 */ /* 0x000fca00078ec0ff */
[----:B------:R-:W-:Y:S02]  /*00e0*/  IMAD.IADD R9, R7, 0x1, -R0 ;  /* 0x0000000107097824 */ /* 0x000fe400078e0a00 */
[----:B------:R-:W3:Y:S02]  /*00f0*/  LDG.E.64 R6, desc[UR4][R2.64] ;  /* 0x0000000402067981 */ /* 0x000ee4000c1e1b00 */
[----:B--2---:R-:W-:-:S06]  /*0100*/  IMAD.WIDE R4, R9, 0x4, R4 ;  /* 0x0000000409047825 */ /* 0x004fcc00078e0204 */
[----:B------:R-:W3:Y:S02]  /*0110*/  LDG.E.EL.64 R4, desc[UR4][R4.64] ;  /* 0x0000000404047981 */ /* 0x000ee4000c2e1b00 */
[C---:B---3--:R-:W-:Y:S01]  /*0120*/  FSETP.GEU.AND P0, PT, R6.reuse, -R4, PT ;  /* 0x800000040600720b */ /* 0x048fe20003f0e000 */
[----:B------:R-:W-:Y:S01]  /*0130*/  FADD R6, R6, R4 ;  /* 0x0000000406067221 */ /* 0x000fe20000000000 */
[C---:B------:R-:W-:Y:S01]  /*0140*/  FADD R0, R7.reuse, R5 ;  /* 0x0000000507007221 */ /* 0x040fe20000000000 */
[----:B------:R-:W-:-:S03]  /*0150*/  FSETP.GEU.AND P1, PT, R7, -R5, PT ;  /* 0x800000050700720b */ /* 0x000fc60003f2e000 */
[----:B------:R-:W-:Y:S02]  /*0160*/  FSEL R6, R6, RZ, P0 ;  /* 0x000000ff06067208 */ /* 0x000fe40000000000 */
[----:B------:R-:W-:-:S05]  /*0170*/  FSEL R7, R0, RZ, P1 ;  /* 0x000000ff00077208 */ /* 0x000fca0000800000 */
[----:B------:R-:W-:Y:S01]  /*0180*/  STG.E.64 desc[UR4][R2.64], R6 ;  /* 0x0000000602007986 */ /* 0x000fe2000c101b04 */
[----:B------:R-:W-:Y:S05]  /*0190*/  EXIT ;  /* 0x000000000000794d */ /* 0x000fea0003800000 */
.L_x_0:
[----:B------:R-:W-:-:S00]  /*01a0*/  BRA `(.L_x_0) ;  /* 0xfffffffc00fc7947 */ /* 0x000fc0000383ffff */
[----:B------:R-:W-:-:S00]  /*01b0*/  NOP ;  /* 0x0000000000007918 */ /* 0x000fc00000000000 */
        /* <DEDUP_REMOVED lines=12> */
.L_x_1:


//--------------------- .nv.constant0.triton_poi_fused_convolution_max_pool2d_with_indices_relu_25 --------------------------
	.section	.nv.constant0.triton_poi_fused_convolution_max_pool2d_with_indices_relu_25,"a",@progbits
	.sectionflags	@""
	.align	4
.nv.constant0.triton_poi_fused_convolution_max_pool2d_with_indices_relu_25:
	.zero		548
